//
// Generated by NVIDIA NVVM Compiler
//
// Compiler Build ID: CL-36424714
// Cuda compilation tools, release 13.0, V13.0.88
// Based on NVVM 20.0.0
//

.version 9.0
.target sm_100
.address_size 64

	// .globl	_Z14copyInt4KernelPK4int4PS_i

.visible .entry _Z14copyInt4KernelPK4int4PS_i(
	.param .u64 .ptr .align 1 _Z14copyInt4KernelPK4int4PS_i_param_0,
	.param .u64 .ptr .align 1 _Z14copyInt4KernelPK4int4PS_i_param_1,
	.param .u32 _Z14copyInt4KernelPK4int4PS_i_param_2
)
{
	.reg .pred 	%p<2>;
	.reg .b32 	%r<10>;
	.reg .b64 	%rd<8>;

	ld.param.u64 	%rd1, [_Z14copyInt4KernelPK4int4PS_i_param_0];
	ld.param.u64 	%rd2, [_Z14copyInt4KernelPK4int4PS_i_param_1];
	ld.param.u32 	%r2, [_Z14copyInt4KernelPK4int4PS_i_param_2];
	mov.u32 	%r3, %ctaid.x;
	mov.u32 	%r4, %ntid.x;
	mov.u32 	%r5, %tid.x;
	mad.lo.s32 	%r1, %r3, %r4, %r5;
	setp.ge.s32 	%p1, %r1, %r2;
	@%p1 bra 	$L__BB0_2;
	cvta.to.global.u64 	%rd3, %rd1;
	cvta.to.global.u64 	%rd4, %rd2;
	mul.wide.s32 	%rd5, %r1, 16;
	add.s64 	%rd6, %rd4, %rd5;
	add.s64 	%rd7, %rd3, %rd5;
	ld.global.v4.u32 	{%r6, %r7, %r8, %r9}, [%rd7];
	st.global.v4.u32 	[%rd6], {%r6, %r7, %r8, %r9};
$L__BB0_2:
	ret;

}


// ===== COMPILED SASS (sm_100) =====

	.target	sm_100

	.elftype	@"ET_EXEC"


//--------------------- .note.nv.tkinfo           --------------------------
	.section	.note.nv.tkinfo,"",@"SHT_NOTE"
	.sectionflags	@"SHF_NOTE_NV_TKINFO"
	.tkinfo
        /*0018*/ 	.word	0x00000002
        /*0030*/ 	.string	""
        /*0030*/ 	.string	"ptxas"
        /*0030*/ 	.string	"Cuda compilation tools, release 13.0, V13.0.88"
        /*0030*/ 	.string	"Build cuda_13.0.r13.0/compiler.36424714_0"
        /*0030*/ 	.string	"-arch sm_100 -m 64 "



//--------------------- .note.nv.cuinfo           --------------------------
	.section	.note.nv.cuinfo,"",@"SHT_NOTE"
	.sectionflags	@"SHF_NOTE_NV_CUINFO"
        /*0018*/ 	.short	0x0002
        /*001a*/ 	.short	0x0064
        /*001c*/ 	.short	0x0082
	.zero		2


//--------------------- .nv.info                  --------------------------
	.section	.nv.info,"",@"SHT_CUDA_INFO"
	.align	4


	//----- nvinfo : EIATTR_REGCOUNT
	.align		4
        /*0000*/ 	.byte	0x04, 0x2f
        /*0002*/ 	.short	(.L_1 - .L_0)
	.align		4
.L_0:
        /*0004*/ 	.word	index@(_Z14copyInt4KernelPK4int4PS_i)
        /*0008*/ 	.word	0x0000000e


	//----- nvinfo : EIATTR_FRAME_SIZE
	.align		4
.L_1:
        /*000c*/ 	.byte	0x04, 0x11
        /*000e*/ 	.short	(.L_3 - .L_2)
	.align		4
.L_2:
        /*0010*/ 	.word	index@(_Z14copyInt4KernelPK4int4PS_i)
        /*0014*/ 	.word	0x00000000


	//----- nvinfo : EIATTR_MIN_STACK_SIZE
	.align		4
.L_3:
        /*0018*/ 	.byte	0x04, 0x12
        /*001a*/ 	.short	(.L_5 - .L_4)
	.align		4
.L_4:
        /*001c*/ 	.word	index@(_Z14copyInt4KernelPK4int4PS_i)
        /*0020*/ 	.word	0x00000000
.L_5:


//--------------------- .nv.compat                --------------------------
	.section	.nv.compat,"",@"SHT_CUDA_COMPAT_INFO"
	.align	4
        /*0000*/ 	.byte	0x02, 0x09, 0x00, 0x00, 0x02, 0x02, 0x01, 0x00, 0x02, 0x05, 0x05, 0x00, 0x03, 0x07, 0x01, 0x01
        /*0010*/ 	.byte	0x02, 0x03, 0x00, 0x00, 0x02, 0x06, 0x01, 0x00, 0x04, 0x0b, 0x08, 0x00, 0x09, 0x00, 0x00, 0x00
        /*0020*/ 	.byte	0x00, 0x00, 0x00, 0x00


//--------------------- .nv.info._Z14copyInt4KernelPK4int4PS_i --------------------------
	.section	.nv.info._Z14copyInt4KernelPK4int4PS_i,"",@"SHT_CUDA_INFO"
	.sectionflags	@""
	.align	4


	//----- nvinfo : EIATTR_CUDA_API_VERSION
	.align		4
        /*0000*/ 	.byte	0x04, 0x37
        /*0002*/ 	.short	(.L_7 - .L_6)
.L_6:
        /*0004*/ 	.word	0x00000082


	//----- nvinfo : EIATTR_KPARAM_INFO
	.align		4
.L_7:
        /*0008*/ 	.byte	0x04, 0x17
        /*000a*/ 	.short	(.L_9 - .L_8)
.L_8:
        /*000c*/ 	.word	0x00000000
        /*0010*/ 	.short	0x0002
        /*0012*/ 	.short	0x0010
        /*0014*/ 	.byte	0x00, 0xf0, 0x11, 0x00


	//----- nvinfo : EIATTR_KPARAM_INFO
	.align		4
.L_9:
        /*0018*/ 	.byte	0x04, 0x17
        /*001a*/ 	.short	(.L_11 - .L_10)
.L_10:
        /*001c*/ 	.word	0x00000000
        /*0020*/ 	.short	0x0001
        /*0022*/ 	.short	0x0008
        /*0024*/ 	.byte	0x00, 0xf5, 0x21, 0x00


	//----- nvinfo : EIATTR_KPARAM_INFO
	.align		4
.L_11:
        /*0028*/ 	.byte	0x04, 0x17
        /*002a*/ 	.short	(.L_13 - .L_12)
.L_12:
        /*002c*/ 	.word	0x00000000
        /*0030*/ 	.short	0x0000
        /*0032*/ 	.short	0x0000
        /*0034*/ 	.byte	0x00, 0xf5, 0x21, 0x00


	//----- nvinfo : EIATTR_SPARSE_MMA_MASK
	.align		4
.L_13:
        /*0038*/ 	.byte	0x03, 0x50
        /*003a*/ 	.short	0x0000


	//----- nvinfo : EIATTR_MAXREG_COUNT
	.align		4
        /*003c*/ 	.byte	0x03, 0x1b
        /*003e*/ 	.short	0x00ff


	//----- nvinfo : EIATTR_MERCURY_ISA_VERSION
	.align		4
        /*0040*/ 	.byte	0x03, 0x5f
        /*0042*/ 	.short	0x0101


	//----- nvinfo : EIATTR_VRC_CTA_INIT_COUNT
	.align		4
        /*0044*/ 	.byte	0x02, 0x4a
	.zero		1
	.zero		1


	//----- nvinfo : EIATTR_EXIT_INSTR_OFFSETS
	.align		4
        /*0048*/ 	.byte	0x04, 0x1c
        /*004a*/ 	.short	(.L_15 - .L_14)


	//   ....[0]....
.L_14:
        /*004c*/ 	.word	0x00000070


	//   ....[1]....
        /*0050*/ 	.word	0x000000f0


	//----- nvinfo : EIATTR_CBANK_PARAM_SIZE
	.align		4
.L_15:
        /*0054*/ 	.byte	0x03, 0x19
        /*0056*/ 	.short	0x0014


	//----- nvinfo : EIATTR_PARAM_CBANK
	.align		4
        /*0058*/ 	.byte	0x04, 0x0a
        /*005a*/ 	.short	(.L_17 - .L_16)
	.align		4
.L_16:
        /*005c*/ 	.word	index@(.nv.constant0._Z14copyInt4KernelPK4int4PS_i)
        /*0060*/ 	.short	0x0380
        /*0062*/ 	.short	0x0014


	//----- nvinfo : EIATTR_SW_WAR
	.align		4
.L_17:
        /*0064*/ 	.byte	0x04, 0x36
        /*0066*/ 	.short	(.L_19 - .L_18)
.L_18:
        /*0068*/ 	.word	0x00000008
.L_19:


//--------------------- .nv.callgraph             --------------------------
	.section	.nv.callgraph,"",@"SHT_CUDA_CALLGRAPH"
	.align	4
	.sectionentsize	8
	.align		4
        /*0000*/ 	.word	0x00000000
	.align		4
        /*0004*/ 	.word	0xffffffff
	.align		4
        /*0008*/ 	.word	0x00000000
	.align		4
        /*000c*/ 	.word	0xfffffffe
	.align		4
        /*0010*/ 	.word	0x00000000
	.align		4
        /*0014*/ 	.word	0xfffffffd
	.align		4
        /*0018*/ 	.word	0x00000000
	.align		4
        /*001c*/ 	.word	0xfffffffc


//--------------------- .text._Z14copyInt4KernelPK4int4PS_i --------------------------
	.section	.text._Z14copyInt4KernelPK4int4PS_i,"ax",@progbits
	.align	128
        .global         _Z14copyInt4KernelPK4int4PS_i
        .type           _Z14copyInt4KernelPK4int4PS_i,@function
        .size           _Z14copyInt4KernelPK4int4PS_i,(.L_x_1 - _Z14copyInt4KernelPK4int4PS_i)
        .other          _Z14copyInt4KernelPK4int4PS_i,@"STO_CUDA_ENTRY STV_DEFAULT"
_Z14copyInt4KernelPK4int4PS_i:
.text._Z14copyInt4KernelPK4int4PS_i:
[----:B------:R-:W-:Y:S01]  /*0000*/  LDC R1, c[0x0][0x37c] ;  /* 0x0000df00ff017b82 */ /* 0x000fe20000000800 */
[----:B------:R-:W0:Y:S07]  /*0010*/  S2R R0, SR_TID.X ;  /* 0x0000000000007919 */ /* 0x000e2e0000002100 */
[----:B------:R-:W0:Y:S01]  /*0020*/  S2UR UR4, SR_CTAID.X ;  /* 0x00000000000479c3 */ /* 0x000e220000002500 */
[----:B------:R-:W1:Y:S07]  /*0030*/  LDCU UR5, c[0x0][0x390] ;  /* 0x00007200ff0577ac */ /* 0x000e6e0008000800 */
[----:B------:R-:W0:Y:S02]  /*0040*/  LDC R7, c[0x0][0x360] ;  /* 0x0000d800ff077b82 */ /* 0x000e240000000800 */
[----:B0-----:R-:W-:-:S05]  /*0050*/  IMAD R7, R7, UR4, R0 ;  /* 0x0000000407077c24 */ /* 0x001fca000f8e0200 */
[----:B-1----:R-:W-:-:S13]  /*0060*/  ISETP.GE.AND P0, PT, R7, UR5, PT ;  /* 0x0000000507007c0c */ /* 0x002fda000bf06270 */
[----:B------:R-:W-:Y:S05]  /*0070*/  @P0 EXIT ;  /* 0x000000000000094d */ /* 0x000fea0003800000 */
[----:B------:R-:W0:Y:S01]  /*0080*/  LDC.64 R4, c[0x0][0x380] ;  /* 0x0000e000ff047b82 */ /* 0x000e220000000a00 */
[----:B------:R-:W1:Y:S07]  /*0090*/  LDCU.64 UR4, c[0x0][0x358] ;  /* 0x00006b00ff0477ac */ /* 0x000e6e0008000a00 */
[----:B------:R-:W2:Y:S01]  /*00a0*/  LDC.64 R2, c[0x0][0x388] ;  /* 0x0000e200ff027b82 */ /* 0x000ea20000000a00 */
[----:B0-----:R-:W-:-:S05]  /*00b0*/  IMAD.WIDE R4, R7, 0x10, R4 ;  /* 0x0000001007047825 */ /* 0x001fca00078e0204 */
[----:B-1----:R-:W3:Y:S01]  /*00c0*/  LDG.E.128 R8, desc[UR4][R4.64] ;  /* 0x0000000404087981 */ /* 0x002ee2000c1e1d00 */
[----:B--2---:R-:W-:-:S05]  /*00d0*/  IMAD.WIDE R2, R7, 0x10, R2 ;  /* 0x0000001007027825 */ /* 0x004fca00078e0202 */
[----:B---3--:R-:W-:Y:S01]  /*00e0*/  STG.E.128 desc[UR4][R2.64], R8 ;  /* 0x0000000802007986 */ /* 0x008fe2000c101d04 */
[----:B------:R-:W-:Y:S05]  /*00f0*/  EXIT ;  /* 0x000000000000794d */ /* 0x000fea0003800000 */
.L_x_0:
[----:B------:R-:W-:-:S00]  /*0100*/  BRA `(.L_x_0) ;  /* 0xfffffffc00fc7947 */ /* 0x000fc0000383ffff */
[----:B------:R-:W-:-:S00]  /*0110*/  NOP ;  /* 0x0000000000007918 */ /* 0x000fc00000000000 */
        /* <DEDUP_REMOVED lines=14> */
.L_x_1:


//--------------------- .nv.shared.reserved.0     --------------------------
	.section	.nv.shared.reserved.0,"aw",@nobits
	.weak		__nv_reservedSMEM_offset_0_alias
	.size		__nv_reservedSMEM_offset_0_alias, 0, 64
	.other		__nv_reservedSMEM_offset_0_alias,@"STO_CUDA_RESERVED_SHARED STV_DEFAULT"
__nv_reservedSMEM_offset_0_alias:
	.zero		0
	.zero		64


//--------------------- .nv.constant0._Z14copyInt4KernelPK4int4PS_i --------------------------
	.section	.nv.constant0._Z14copyInt4KernelPK4int4PS_i,"a",@progbits
	.sectionflags	@""
	.align	4
.nv.constant0._Z14copyInt4KernelPK4int4PS_i:
	.zero		916


//--------------------- SYMBOLS --------------------------

	.type		.nv.reservedSmem.offset0,@object
	.size		.nv.reservedSmem.offset0,0x4
